//
// Generated by NVIDIA NVVM Compiler
//
// Compiler Build ID: CL-36424714
// Cuda compilation tools, release 13.0, V13.0.88
// Based on NVVM 20.0.0
//

.version 9.0
.target sm_100
.address_size 64

	// .globl	_Z4doitii
.shared .align 4 .b8 data1[4096];

.visible .entry _Z4doitii(
	.param .u32 _Z4doitii_param_0,
	.param .u32 _Z4doitii_param_1
)
{
	.reg .pred 	%p<3>;
	.reg .b32 	%r<14>;
	.reg .b32 	%f<65>;

	ld.param.u32 	%r7, [_Z4doitii_param_0];
	ld.param.u32 	%r8, [_Z4doitii_param_1];
	setp.ge.s32 	%p1, %r7, %r8;
	@%p1 bra 	$L__BB0_3;
	sub.s32 	%r13, %r7, %r8;
	shl.b32 	%r9, %r7, 2;
	mov.u32 	%r10, data1;
	add.s32 	%r11, %r9, %r10;
	add.s32 	%r12, %r11, 2048;
$L__BB0_2:
	ld.shared.f32 	%f1, [%r12+-2048];
	add.f32 	%f2, %f1, %f1;
	st.shared.f32 	[%r12+-2048], %f2;
	ld.shared.f32 	%f3, [%r12+-1920];
	add.f32 	%f4, %f3, %f3;
	st.shared.f32 	[%r12+-1920], %f4;
	ld.shared.f32 	%f5, [%r12+-1792];
	add.f32 	%f6, %f5, %f5;
	st.shared.f32 	[%r12+-1792], %f6;
	ld.shared.f32 	%f7, [%r12+-1664];
	add.f32 	%f8, %f7, %f7;
	st.shared.f32 	[%r12+-1664], %f8;
	ld.shared.f32 	%f9, [%r12+-1536];
	add.f32 	%f10, %f9, %f9;
	st.shared.f32 	[%r12+-1536], %f10;
	ld.shared.f32 	%f11, [%r12+-1408];
	add.f32 	%f12, %f11, %f11;
	st.shared.f32 	[%r12+-1408], %f12;
	ld.shared.f32 	%f13, [%r12+-1280];
	add.f32 	%f14, %f13, %f13;
	st.shared.f32 	[%r12+-1280], %f14;
	ld.shared.f32 	%f15, [%r12+-1152];
	add.f32 	%f16, %f15, %f15;
	st.shared.f32 	[%r12+-1152], %f16;
	ld.shared.f32 	%f17, [%r12+-1024];
	add.f32 	%f18, %f17, %f17;
	st.shared.f32 	[%r12+-1024], %f18;
	ld.shared.f32 	%f19, [%r12+-896];
	add.f32 	%f20, %f19, %f19;
	st.shared.f32 	[%r12+-896], %f20;
	ld.shared.f32 	%f21, [%r12+-768];
	add.f32 	%f22, %f21, %f21;
	st.shared.f32 	[%r12+-768], %f22;
	ld.shared.f32 	%f23, [%r12+-640];
	add.f32 	%f24, %f23, %f23;
	st.shared.f32 	[%r12+-640], %f24;
	ld.shared.f32 	%f25, [%r12+-512];
	add.f32 	%f26, %f25, %f25;
	st.shared.f32 	[%r12+-512], %f26;
	ld.shared.f32 	%f27, [%r12+-384];
	add.f32 	%f28, %f27, %f27;
	st.shared.f32 	[%r12+-384], %f28;
	ld.shared.f32 	%f29, [%r12+-256];
	add.f32 	%f30, %f29, %f29;
	st.shared.f32 	[%r12+-256], %f30;
	ld.shared.f32 	%f31, [%r12+-128];
	add.f32 	%f32, %f31, %f31;
	st.shared.f32 	[%r12+-128], %f32;
	ld.shared.f32 	%f33, [%r12];
	add.f32 	%f34, %f33, %f33;
	st.shared.f32 	[%r12], %f34;
	ld.shared.f32 	%f35, [%r12+128];
	add.f32 	%f36, %f35, %f35;
	st.shared.f32 	[%r12+128], %f36;
	ld.shared.f32 	%f37, [%r12+256];
	add.f32 	%f38, %f37, %f37;
	st.shared.f32 	[%r12+256], %f38;
	ld.shared.f32 	%f39, [%r12+384];
	add.f32 	%f40, %f39, %f39;
	st.shared.f32 	[%r12+384], %f40;
	ld.shared.f32 	%f41, [%r12+512];
	add.f32 	%f42, %f41, %f41;
	st.shared.f32 	[%r12+512], %f42;
	ld.shared.f32 	%f43, [%r12+640];
	add.f32 	%f44, %f43, %f43;
	st.shared.f32 	[%r12+640], %f44;
	ld.shared.f32 	%f45, [%r12+768];
	add.f32 	%f46, %f45, %f45;
	st.shared.f32 	[%r12+768], %f46;
	ld.shared.f32 	%f47, [%r12+896];
	add.f32 	%f48, %f47, %f47;
	st.shared.f32 	[%r12+896], %f48;
	ld.shared.f32 	%f49, [%r12+1024];
	add.f32 	%f50, %f49, %f49;
	st.shared.f32 	[%r12+1024], %f50;
	ld.shared.f32 	%f51, [%r12+1152];
	add.f32 	%f52, %f51, %f51;
	st.shared.f32 	[%r12+1152], %f52;
	ld.shared.f32 	%f53, [%r12+1280];
	add.f32 	%f54, %f53, %f53;
	st.shared.f32 	[%r12+1280], %f54;
	ld.shared.f32 	%f55, [%r12+1408];
	add.f32 	%f56, %f55, %f55;
	st.shared.f32 	[%r12+1408], %f56;
	ld.shared.f32 	%f57, [%r12+1536];
	add.f32 	%f58, %f57, %f57;
	st.shared.f32 	[%r12+1536], %f58;
	ld.shared.f32 	%f59, [%r12+1664];
	add.f32 	%f60, %f59, %f59;
	st.shared.f32 	[%r12+1664], %f60;
	ld.shared.f32 	%f61, [%r12+1792];
	add.f32 	%f62, %f61, %f61;
	st.shared.f32 	[%r12+1792], %f62;
	ld.shared.f32 	%f63, [%r12+1920];
	add.f32 	%f64, %f63, %f63;
	st.shared.f32 	[%r12+1920], %f64;
	add.s32 	%r13, %r13, 1;
	setp.ne.s32 	%p2, %r13, 0;
	add.s32 	%r12, %r12, 4;
	@%p2 bra 	$L__BB0_2;
$L__BB0_3:
	ret;

}
	// .globl	_Z5doit1ii
.visible .entry _Z5doit1ii(
	.param .u32 _Z5doit1ii_param_0,
	.param .u32 _Z5doit1ii_param_1
)
{
	.reg .pred 	%p<3>;
	.reg .b32 	%r<14>;
	.reg .b32 	%f<65>;

	ld.param.u32 	%r7, [_Z5doit1ii_param_0];
	ld.param.u32 	%r8, [_Z5doit1ii_param_1];
	setp.ge.s32 	%p1, %r7, %r8;
	@%p1 bra 	$L__BB1_3;
	sub.s32 	%r13, %r7, %r8;
	shl.b32 	%r9, %r7, 2;
	mov.u32 	%r10, data1;
	add.s32 	%r11, %r9, %r10;
	add.s32 	%r12, %r11, 2048;
$L__BB1_2:
	ld.shared.f32 	%f1, [%r12+-2048];
	add.f32 	%f2, %f1, %f1;
	st.shared.f32 	[%r12+-2048], %f2;
	ld.shared.f32 	%f3, [%r12+-1920];
	add.f32 	%f4, %f3, %f3;
	st.shared.f32 	[%r12+-1920], %f4;
	ld.shared.f32 	%f5, [%r12+-1792];
	add.f32 	%f6, %f5, %f5;
	st.shared.f32 	[%r12+-1792], %f6;
	ld.shared.f32 	%f7, [%r12+-1664];
	add.f32 	%f8, %f7, %f7;
	st.shared.f32 	[%r12+-1664], %f8;
	ld.shared.f32 	%f9, [%r12+-1536];
	add.f32 	%f10, %f9, %f9;
	st.shared.f32 	[%r12+-1536], %f10;
	ld.shared.f32 	%f11, [%r12+-1408];
	add.f32 	%f12, %f11, %f11;
	st.shared.f32 	[%r12+-1408], %f12;
	ld.shared.f32 	%f13, [%r12+-1280];
	add.f32 	%f14, %f13, %f13;
	st.shared.f32 	[%r12+-1280], %f14;
	ld.shared.f32 	%f15, [%r12+-1152];
	add.f32 	%f16, %f15, %f15;
	st.shared.f32 	[%r12+-1152], %f16;
	ld.shared.f32 	%f17, [%r12+-1024];
	add.f32 	%f18, %f17, %f17;
	st.shared.f32 	[%r12+-1024], %f18;
	ld.shared.f32 	%f19, [%r12+-896];
	add.f32 	%f20, %f19, %f19;
	st.shared.f32 	[%r12+-896], %f20;
	ld.shared.f32 	%f21, [%r12+-768];
	add.f32 	%f22, %f21, %f21;
	st.shared.f32 	[%r12+-768], %f22;
	ld.shared.f32 	%f23, [%r12+-640];
	add.f32 	%f24, %f23, %f23;
	st.shared.f32 	[%r12+-640], %f24;
	ld.shared.f32 	%f25, [%r12+-512];
	add.f32 	%f26, %f25, %f25;
	st.shared.f32 	[%r12+-512], %f26;
	ld.shared.f32 	%f27, [%r12+-384];
	add.f32 	%f28, %f27, %f27;
	st.shared.f32 	[%r12+-384], %f28;
	ld.shared.f32 	%f29, [%r12+-256];
	add.f32 	%f30, %f29, %f29;
	st.shared.f32 	[%r12+-256], %f30;
	ld.shared.f32 	%f31, [%r12+-128];
	add.f32 	%f32, %f31, %f31;
	st.shared.f32 	[%r12+-128], %f32;
	ld.shared.f32 	%f33, [%r12];
	add.f32 	%f34, %f33, %f33;
	st.shared.f32 	[%r12], %f34;
	ld.shared.f32 	%f35, [%r12+128];
	add.f32 	%f36, %f35, %f35;
	st.shared.f32 	[%r12+128], %f36;
	ld.shared.f32 	%f37, [%r12+256];
	add.f32 	%f38, %f37, %f37;
	st.shared.f32 	[%r12+256], %f38;
	ld.shared.f32 	%f39, [%r12+384];
	add.f32 	%f40, %f39, %f39;
	st.shared.f32 	[%r12+384], %f40;
	ld.shared.f32 	%f41, [%r12+512];
	add.f32 	%f42, %f41, %f41;
	st.shared.f32 	[%r12+512], %f42;
	ld.shared.f32 	%f43, [%r12+640];
	add.f32 	%f44, %f43, %f43;
	st.shared.f32 	[%r12+640], %f44;
	ld.shared.f32 	%f45, [%r12+768];
	add.f32 	%f46, %f45, %f45;
	st.shared.f32 	[%r12+768], %f46;
	ld.shared.f32 	%f47, [%r12+896];
	add.f32 	%f48, %f47, %f47;
	st.shared.f32 	[%r12+896], %f48;
	ld.shared.f32 	%f49, [%r12+1024];
	add.f32 	%f50, %f49, %f49;
	st.shared.f32 	[%r12+1024], %f50;
	ld.shared.f32 	%f51, [%r12+1152];
	add.f32 	%f52, %f51, %f51;
	st.shared.f32 	[%r12+1152], %f52;
	ld.shared.f32 	%f53, [%r12+1280];
	add.f32 	%f54, %f53, %f53;
	st.shared.f32 	[%r12+1280], %f54;
	ld.shared.f32 	%f55, [%r12+1408];
	add.f32 	%f56, %f55, %f55;
	st.shared.f32 	[%r12+1408], %f56;
	ld.shared.f32 	%f57, [%r12+1536];
	add.f32 	%f58, %f57, %f57;
	st.shared.f32 	[%r12+1536], %f58;
	ld.shared.f32 	%f59, [%r12+1664];
	add.f32 	%f60, %f59, %f59;
	st.shared.f32 	[%r12+1664], %f60;
	ld.shared.f32 	%f61, [%r12+1792];
	add.f32 	%f62, %f61, %f61;
	st.shared.f32 	[%r12+1792], %f62;
	ld.shared.f32 	%f63, [%r12+1920];
	add.f32 	%f64, %f63, %f63;
	st.shared.f32 	[%r12+1920], %f64;
	add.s32 	%r13, %r13, 1;
	setp.ne.s32 	%p2, %r13, 0;
	add.s32 	%r12, %r12, 4;
	@%p2 bra 	$L__BB1_2;
$L__BB1_3:
	ret;

}


// ===== COMPILED SASS (sm_100) =====

	.target	sm_100

	.elftype	@"ET_EXEC"


//--------------------- .note.nv.tkinfo           --------------------------
	.section	.note.nv.tkinfo,"",@"SHT_NOTE"
	.sectionflags	@"SHF_NOTE_NV_TKINFO"
	.tkinfo
        /*0018*/ 	.word	0x00000002
        /*0030*/ 	.string	""
        /*0030*/ 	.string	"ptxas"
        /*0030*/ 	.string	"Cuda compilation tools, release 13.0, V13.0.88"
        /*0030*/ 	.string	"Build cuda_13.0.r13.0/compiler.36424714_0"
        /*0030*/ 	.string	"-arch sm_100 -m 64 "



//--------------------- .note.nv.cuinfo           --------------------------
	.section	.note.nv.cuinfo,"",@"SHT_NOTE"
	.sectionflags	@"SHF_NOTE_NV_CUINFO"
        /*0018*/ 	.short	0x0002
        /*001a*/ 	.short	0x0064
        /*001c*/ 	.short	0x0082
	.zero		2


//--------------------- .nv.info                  --------------------------
	.section	.nv.info,"",@"SHT_CUDA_INFO"
	.align	4


	//----- nvinfo : EIATTR_REGCOUNT
	.align		4
        /*0000*/ 	.byte	0x04, 0x2f
        /*0002*/ 	.short	(.L_1 - .L_0)
	.align		4
.L_0:
        /*0004*/ 	.word	index@(_Z4doitii)
        /*0008*/ 	.word	0x00000020


	//----- nvinfo : EIATTR_FRAME_SIZE
	.align		4
.L_1:
        /*000c*/ 	.byte	0x04, 0x11
        /*000e*/ 	.short	(.L_3 - .L_2)
	.align		4
.L_2:
        /*0010*/ 	.word	index@(_Z4doitii)
        /*0014*/ 	.word	0x00000000


	//----- nvinfo : EIATTR_REGCOUNT
	.align		4
.L_3:
        /*0018*/ 	.byte	0x04, 0x2f
        /*001a*/ 	.short	(.L_5 - .L_4)
	.align		4
.L_4:
        /*001c*/ 	.word	index@(_Z5doit1ii)
        /*0020*/ 	.word	0x00000020


	//----- nvinfo : EIATTR_FRAME_SIZE
	.align		4
.L_5:
        /*0024*/ 	.byte	0x04, 0x11
        /*0026*/ 	.short	(.L_7 - .L_6)
	.align		4
.L_6:
        /*0028*/ 	.word	index@(_Z5doit1ii)
        /*002c*/ 	.word	0x00000000


	//----- nvinfo : EIATTR_MIN_STACK_SIZE
	.align		4
.L_7:
        /*0030*/ 	.byte	0x04, 0x12
        /*0032*/ 	.short	(.L_9 - .L_8)
	.align		4
.L_8:
        /*0034*/ 	.word	index@(_Z5doit1ii)
        /*0038*/ 	.word	0x00000000


	//----- nvinfo : EIATTR_MIN_STACK_SIZE
	.align		4
.L_9:
        /*003c*/ 	.byte	0x04, 0x12
        /*003e*/ 	.short	(.L_11 - .L_10)
	.align		4
.L_10:
        /*0040*/ 	.word	index@(_Z4doitii)
        /*0044*/ 	.word	0x00000000
.L_11:


//--------------------- .nv.compat                --------------------------
	.section	.nv.compat,"",@"SHT_CUDA_COMPAT_INFO"
	.align	4
        /*0000*/ 	.byte	0x02, 0x09, 0x00, 0x00, 0x02, 0x02, 0x01, 0x00, 0x02, 0x05, 0x05, 0x00, 0x03, 0x07, 0x01, 0x01
        /*0010*/ 	.byte	0x02, 0x03, 0x00, 0x00, 0x02, 0x06, 0x01, 0x00, 0x04, 0x0b, 0x08, 0x00, 0x09, 0x00, 0x00, 0x00
        /*0020*/ 	.byte	0x00, 0x00, 0x00, 0x00


//--------------------- .nv.info._Z5doit1ii       --------------------------
	.section	.nv.info._Z5doit1ii,"",@"SHT_CUDA_INFO"
	.sectionflags	@""
	.align	4


	//----- nvinfo : EIATTR_CUDA_API_VERSION
	.align		4
        /*0000*/ 	.byte	0x04, 0x37
        /*0002*/ 	.short	(.L_13 - .L_12)
.L_12:
        /*0004*/ 	.word	0x00000082


	//----- nvinfo : EIATTR_KPARAM_INFO
	.align		4
.L_13:
        /*0008*/ 	.byte	0x04, 0x17
        /*000a*/ 	.short	(.L_15 - .L_14)
.L_14:
        /*000c*/ 	.word	0x00000000
        /*0010*/ 	.short	0x0001
        /*0012*/ 	.short	0x0004
        /*0014*/ 	.byte	0x00, 0xf0, 0x11, 0x00


	//----- nvinfo : EIATTR_KPARAM_INFO
	.align		4
.L_15:
        /*0018*/ 	.byte	0x04, 0x17
        /*001a*/ 	.short	(.L_17 - .L_16)
.L_16:
        /*001c*/ 	.word	0x00000000
        /*0020*/ 	.short	0x0000
        /*0022*/ 	.short	0x0000
        /*0024*/ 	.byte	0x00, 0xf0, 0x11, 0x00


	//----- nvinfo : EIATTR_SPARSE_MMA_MASK
	.align		4
.L_17:
        /*0028*/ 	.byte	0x03, 0x50
        /*002a*/ 	.short	0x0000


	//----- nvinfo : EIATTR_MAXREG_COUNT
	.align		4
        /*002c*/ 	.byte	0x03, 0x1b
        /*002e*/ 	.short	0x00ff


	//----- nvinfo : EIATTR_MERCURY_ISA_VERSION
	.align		4
        /*0030*/ 	.byte	0x03, 0x5f
        /*0032*/ 	.short	0x0101


	//----- nvinfo : EIATTR_VRC_CTA_INIT_COUNT
	.align		4
        /*0034*/ 	.byte	0x02, 0x4a
	.zero		1
	.zero		1


	//----- nvinfo : EIATTR_EXIT_INSTR_OFFSETS
	.align		4
        /*0038*/ 	.byte	0x04, 0x1c
        /*003a*/ 	.short	(.L_19 - .L_18)


	//   ....[0]....
.L_18:
        /*003c*/ 	.word	0x00000030


	//   ....[1]....
        /*0040*/ 	.word	0x000006e0


	//----- nvinfo : EIATTR_CBANK_PARAM_SIZE
	.align		4
.L_19:
        /*0044*/ 	.byte	0x03, 0x19
        /*0046*/ 	.short	0x0008


	//----- nvinfo : EIATTR_PARAM_CBANK
	.align		4
        /*0048*/ 	.byte	0x04, 0x0a
        /*004a*/ 	.short	(.L_21 - .L_20)
	.align		4
.L_20:
        /*004c*/ 	.word	index@(.nv.constant0._Z5doit1ii)
        /*0050*/ 	.short	0x0380
        /*0052*/ 	.short	0x0008


	//----- nvinfo : EIATTR_SW_WAR
	.align		4
.L_21:
        /*0054*/ 	.byte	0x04, 0x36
        /*0056*/ 	.short	(.L_23 - .L_22)
.L_22:
        /*0058*/ 	.word	0x00000008
.L_23:


//--------------------- .nv.info._Z4doitii        --------------------------
	.section	.nv.info._Z4doitii,"",@"SHT_CUDA_INFO"
	.sectionflags	@""
	.align	4


	//----- nvinfo : EIATTR_CUDA_API_VERSION
	.align		4
        /*0000*/ 	.byte	0x04, 0x37
        /*0002*/ 	.short	(.L_25 - .L_24)
.L_24:
        /*0004*/ 	.word	0x00000082


	//----- nvinfo : EIATTR_KPARAM_INFO
	.align		4
.L_25:
        /*0008*/ 	.byte	0x04, 0x17
        /*000a*/ 	.short	(.L_27 - .L_26)
.L_26:
        /*000c*/ 	.word	0x00000000
        /*0010*/ 	.short	0x0001
        /*0012*/ 	.short	0x0004
        /*0014*/ 	.byte	0x00, 0xf0, 0x11, 0x00


	//----- nvinfo : EIATTR_KPARAM_INFO
	.align		4
.L_27:
        /*0018*/ 	.byte	0x04, 0x17
        /*001a*/ 	.short	(.L_29 - .L_28)
.L_28:
        /*001c*/ 	.word	0x00000000
        /*0020*/ 	.short	0x0000
        /*0022*/ 	.short	0x0000
        /*0024*/ 	.byte	0x00, 0xf0, 0x11, 0x00


	//----- nvinfo : EIATTR_SPARSE_MMA_MASK
	.align		4
.L_29:
        /*0028*/ 	.byte	0x03, 0x50
        /*002a*/ 	.short	0x0000


	//----- nvinfo : EIATTR_MAXREG_COUNT
	.align		4
        /*002c*/ 	.byte	0x03, 0x1b
        /*002e*/ 	.short	0x00ff


	//----- nvinfo : EIATTR_MERCURY_ISA_VERSION
	.align		4
        /*0030*/ 	.byte	0x03, 0x5f
        /*0032*/ 	.short	0x0101


	//----- nvinfo : EIATTR_VRC_CTA_INIT_COUNT
	.align		4
        /*0034*/ 	.byte	0x02, 0x4a
	.zero		1
	.zero		1


	//----- nvinfo : EIATTR_EXIT_INSTR_OFFSETS
	.align		4
        /*0038*/ 	.byte	0x04, 0x1c
        /*003a*/ 	.short	(.L_31 - .L_30)


	//   ....[0]....
.L_30:
        /*003c*/ 	.word	0x00000030


	//   ....[1]....
        /*0040*/ 	.word	0x000006e0


	//----- nvinfo : EIATTR_CBANK_PARAM_SIZE
	.align		4
.L_31:
        /*0044*/ 	.byte	0x03, 0x19
        /*0046*/ 	.short	0x0008


	//----- nvinfo : EIATTR_PARAM_CBANK
	.align		4
        /*0048*/ 	.byte	0x04, 0x0a
        /*004a*/ 	.short	(.L_33 - .L_32)
	.align		4
.L_32:
        /*004c*/ 	.word	index@(.nv.constant0._Z4doitii)
        /*0050*/ 	.short	0x0380
        /*0052*/ 	.short	0x0008


	//----- nvinfo : EIATTR_SW_WAR
	.align		4
.L_33:
        /*0054*/ 	.byte	0x04, 0x36
        /*0056*/ 	.short	(.L_35 - .L_34)
.L_34:
        /*0058*/ 	.word	0x00000008
.L_35:


//--------------------- .nv.callgraph             --------------------------
	.section	.nv.callgraph,"",@"SHT_CUDA_CALLGRAPH"
	.align	4
	.sectionentsize	8
	.align		4
        /*0000*/ 	.word	0x00000000
	.align		4
        /*0004*/ 	.word	0xffffffff
	.align		4
        /*0008*/ 	.word	0x00000000
	.align		4
        /*000c*/ 	.word	0xfffffffe
	.align		4
        /*0010*/ 	.word	0x00000000
	.align		4
        /*0014*/ 	.word	0xfffffffd
	.align		4
        /*0018*/ 	.word	0x00000000
	.align		4
        /*001c*/ 	.word	0xfffffffc


//--------------------- .text._Z5doit1ii          --------------------------
	.section	.text._Z5doit1ii,"ax",@progbits
	.align	128
        .global         _Z5doit1ii
        .type           _Z5doit1ii,@function
        .size           _Z5doit1ii,(.L_x_4 - _Z5doit1ii)
        .other          _Z5doit1ii,@"STO_CUDA_ENTRY STV_DEFAULT"
_Z5doit1ii:
.text._Z5doit1ii:
[----:B------:R-:W-:Y:S08]  /*0000*/  LDC R1, c[0x0][0x37c] ;  /* 0x0000df00ff017b82 */ /* 0x000ff00000000800 */
[----:B------:R-:W0:Y:S02]  /*0010*/  LDC.64 R4, c[0x0][0x380] ;  /* 0x0000e000ff047b82 */ /* 0x000e240000000a00 */
[----:B0-----:R-:W-:-:S13]  /*0020*/  ISETP.GE.AND P0, PT, R4, R5, PT ;  /* 0x000000050400720c */ /* 0x001fda0003f06270 */
[----:B------:R-:W-:Y:S05]  /*0030*/  @P0 EXIT ;  /* 0x000000000000094d */ /* 0x000fea0003800000 */
[----:B------:R-:W0:Y:S01]  /*0040*/  S2R R3, SR_CgaCtaId ;  /* 0x0000000000037919 */ /* 0x000e220000008800 */
[----:B------:R-:W-:-:S04]  /*0050*/  MOV R0, 0x400 ;  /* 0x0000040000007802 */ /* 0x000fc80000000f00 */
[----:B0-----:R-:W-:Y:S02]  /*0060*/  LEA R3, R3, R0, 0x18 ;  /* 0x0000000003037211 */ /* 0x001fe400078ec0ff */
[C---:B------:R-:W-:Y:S02]  /*0070*/  IADD3 R0, PT, PT, R4.reuse, -R5, RZ ;  /* 0x8000000504007210 */ /* 0x040fe40007ffe0ff */
[----:B------:R-:W-:-:S04]  /*0080*/  LEA R3, R4, R3, 0x2 ;  /* 0x0000000304037211 */ /* 0x000fc800078e10ff */
[----:B------:R-:W-:-:S07]  /*0090*/  IADD3 R2, PT, PT, R3, 0x800, RZ ;  /* 0x0000080003027810 */ /* 0x000fce0007ffe0ff */
.L_x_0:
[----:B------:R-:W0:Y:S01]  /*00a0*/  LDS R5, [R2+-0x800] ;  /* 0xfff8000002057984 */ /* 0x000e220000000800 */
[----:B------:R-:W-:-:S03]  /*00b0*/  IADD3 R0, PT, PT, R0, 0x1, RZ ;  /* 0x0000000100007810 */ /* 0x000fc60007ffe0ff */
[----:B------:R-:W1:Y:S01]  /*00c0*/  LDS R9, [R2+-0x680] ;  /* 0xfff9800002097984 */ /* 0x000e620000000800 */
[----:B------:R-:W-:-:S03]  /*00d0*/  ISETP.NE.AND P0, PT, R0, RZ, PT ;  /* 0x000000ff0000720c */ /* 0x000fc60003f05270 */
[----:B------:R-:W2:Y:S04]  /*00e0*/  LDS R18, [R2+-0x500] ;  /* 0xfffb000002127984 */ /* 0x000ea80000000800 */
[----:B------:R-:W3:Y:S04]  /*00f0*/  LDS R6, [R2+-0x780] ;  /* 0xfff8800002067984 */ /* 0x000ee80000000800 */
[----:B------:R-:W4:Y:S04]  /*0100*/  LDS R8, [R2+-0x700] ;  /* 0xfff9000002087984 */ /* 0x000f280000000800 */
[----:B------:R-:W5:Y:S04]  /*0110*/  LDS R16, [R2+-0x600] ;  /* 0xfffa000002107984 */ /* 0x000f680000000800 */
[----:B------:R-:W5:Y:S04]  /*0120*/  LDS R17, [R2+-0x580] ;  /* 0xfffa800002117984 */ /* 0x000f680000000800 */
[----:B------:R-:W5:Y:S04]  /*0130*/  LDS R11, [R2+-0x480] ;  /* 0xfffb8000020b7984 */ /* 0x000f680000000800 */
[----:B------:R-:W5:Y:S04]  /*0140*/  LDS R12, [R2+-0x400] ;  /* 0xfffc0000020c7984 */ /* 0x000f680000000800 */
[----:B------:R-:W5:Y:S01]  /*0150*/  LDS R3, [R2+-0x300] ;  /* 0xfffd000002037984 */ /* 0x000f620000000800 */
[----:B0-----:R-:W-:-:S03]  /*0160*/  FADD R13, R5, R5 ;  /* 0x00000005050d7221 */ /* 0x001fc60000000000 */
[----:B------:R-:W-:Y:S01]  /*0170*/  LDS R4, [R2+-0x380] ;  /* 0xfffc800002047984 */ /* 0x000fe20000000800 */
[----:B-1----:R-:W-:-:S03]  /*0180*/  FADD R21, R9, R9 ;  /* 0x0000000909157221 */ /* 0x002fc60000000000 */
[----:B------:R-:W0:Y:S01]  /*0190*/  LDS R5, [R2+-0x280] ;  /* 0xfffd800002057984 */ /* 0x000e220000000800 */
[----:B--2---:R-:W-:-:S03]  /*01a0*/  FADD R27, R18, R18 ;  /* 0x00000012121b7221 */ /* 0x004fc60000000000 */
[----:B------:R-:W-:Y:S01]  /*01b0*/  STS [R2+-0x800], R13 ;  /* 0xfff8000d02007388 */ /* 0x000fe20000000800 */
[----:B---3--:R-:W-:-:S03]  /*01c0*/  FADD R15, R6, R6 ;  /* 0x00000006060f7221 */ /* 0x008fc60000000000 */
[----:B------:R-:W1:Y:S01]  /*01d0*/  LDS R7, [R2+-0x180] ;  /* 0xfffe800002077984 */ /* 0x000e620000000800 */
[----:B----4-:R-:W-:-:S03]  /*01e0*/  FADD R19, R8, R8 ;  /* 0x0000000808137221 */ /* 0x010fc60000000000 */
[----:B------:R-:W2:Y:S01]  /*01f0*/  LDS R9, [R2+-0x80] ;  /* 0xffff800002097984 */ /* 0x000ea20000000800 */
[----:B-----5:R-:W-:-:S03]  /*0200*/  FADD R23, R16, R16 ;  /* 0x0000001010177221 */ /* 0x020fc60000000000 */
[----:B------:R-:W3:Y:S01]  /*0210*/  LDS R13, [R2+0x80] ;  /* 0x00008000020d7984 */ /* 0x000ee20000000800 */
[----:B------:R-:W-:-:S03]  /*0220*/  FADD R25, R17, R17 ;  /* 0x0000001111197221 */ /* 0x000fc60000000000 */
[----:B------:R-:W-:Y:S01]  /*0230*/  LDS R14, [R2+0x100] ;  /* 0x00010000020e7984 */ /* 0x000fe20000000800 */
[----:B------:R-:W-:-:S03]  /*0240*/  FADD R29, R11, R11 ;  /* 0x0000000b0b1d7221 */ /* 0x000fc60000000000 */
[----:B------:R4:W-:Y:S01]  /*0250*/  STS [R2+-0x500], R27 ;  /* 0xfffb001b02007388 */ /* 0x0009e20000000800 */
[----:B------:R-:W-:-:S03]  /*0260*/  FADD R26, R12, R12 ;  /* 0x0000000c0c1a7221 */ /* 0x000fc60000000000 */
[----:B------:R-:W-:Y:S04]  /*0270*/  STS [R2+-0x780], R15 ;  /* 0xfff8800f02007388 */ /* 0x000fe80000000800 */
[----:B------:R-:W-:Y:S01]  /*0280*/  STS [R2+-0x700], R19 ;  /* 0xfff9001302007388 */ /* 0x000fe20000000800 */
[----:B----4-:R-:W-:-:S03]  /*0290*/  FADD R27, R3, R3 ;  /* 0x00000003031b7221 */ /* 0x010fc60000000000 */
[----:B------:R-:W-:Y:S04]  /*02a0*/  STS [R2+-0x680], R21 ;  /* 0xfff9801502007388 */ /* 0x000fe80000000800 */
[----:B------:R-:W-:Y:S01]  /*02b0*/  STS [R2+-0x600], R23 ;  /* 0xfffa001702007388 */ /* 0x000fe20000000800 */
[----:B0-----:R-:W-:-:S03]  /*02c0*/  FADD R5, R5, R5 ;  /* 0x0000000505057221 */ /* 0x001fc60000000000 */
[----:B------:R-:W-:Y:S04]  /*02d0*/  LDS R6, [R2+-0x200] ;  /* 0xfffe000002067984 */ /* 0x000fe80000000800 */
[----:B------:R-:W0:Y:S01]  /*02e0*/  LDS R8, [R2+-0x100] ;  /* 0xffff000002087984 */ /* 0x000e220000000800 */
[----:B-1----:R-:W-:-:S03]  /*02f0*/  FADD R7, R7, R7 ;  /* 0x0000000707077221 */ /* 0x002fc60000000000 */
[----:B------:R-:W1:Y:S01]  /*0300*/  LDS R10, [R2] ;  /* 0x00000000020a7984 */ /* 0x000e620000000800 */
[----:B--2---:R-:W-:-:S03]  /*0310*/  FADD R9, R9, R9 ;  /* 0x0000000909097221 */ /* 0x004fc60000000000 */
[----:B------:R-:W2:Y:S01]  /*0320*/  LDS R15, [R2+0x180] ;  /* 0x00018000020f7984 */ /* 0x000ea20000000800 */
[----:B---3--:R-:W-:-:S03]  /*0330*/  FADD R13, R13, R13 ;  /* 0x0000000d0d0d7221 */ /* 0x008fc60000000000 */
[----:B------:R-:W-:Y:S04]  /*0340*/  LDS R16, [R2+0x200] ;  /* 0x0002000002107984 */ /* 0x000fe80000000800 */
[----:B------:R-:W3:Y:S04]  /*0350*/  LDS R17, [R2+0x280] ;  /* 0x0002800002117984 */ /* 0x000ee80000000800 */
[----:B------:R-:W4:Y:S04]  /*0360*/  LDS R19, [R2+0x300] ;  /* 0x0003000002137984 */ /* 0x000f280000000800 */
[----:B------:R-:W-:Y:S04]  /*0370*/  LDS R18, [R2+0x380] ;  /* 0x0003800002127984 */ /* 0x000fe80000000800 */
[----:B------:R-:W-:Y:S04]  /*0380*/  LDS R20, [R2+0x400] ;  /* 0x0004000002147984 */ /* 0x000fe80000000800 */
[----:B------:R-:W-:Y:S04]  /*0390*/  LDS R12, [R2+0x480] ;  /* 0x00048000020c7984 */ /* 0x000fe80000000800 */
[----:B------:R-:W5:Y:S04]  /*03a0*/  LDS R11, [R2+0x500] ;  /* 0x00050000020b7984 */ /* 0x000f680000000800 */
[----:B------:R-:W-:Y:S01]  /*03b0*/  LDS R24, [R2+0x580] ;  /* 0x0005800002187984 */ /* 0x000fe20000000800 */
[----:B0-----:R-:W-:-:S03]  /*03c0*/  FADD R8, R8, R8 ;  /* 0x0000000808087221 */ /* 0x001fc60000000000 */
[----:B------:R-:W0:Y:S01]  /*03d0*/  LDS R21, [R2+0x600] ;  /* 0x0006000002157984 */ /* 0x000e220000000800 */
[----:B-1----:R-:W-:-:S03]  /*03e0*/  FADD R10, R10, R10 ;  /* 0x0000000a0a0a7221 */ /* 0x002fc60000000000 */
[----:B------:R-:W1:Y:S01]  /*03f0*/  LDS R23, [R2+0x680] ;  /* 0x0006800002177984 */ /* 0x000e620000000800 */
[----:B--2---:R-:W-:-:S03]  /*0400*/  FADD R15, R15, R15 ;  /* 0x0000000f0f0f7221 */ /* 0x004fc60000000000 */
[----:B------:R-:W-:Y:S04]  /*0410*/  LDS R22, [R2+0x700] ;  /* 0x0007000002167984 */ /* 0x000fe80000000800 */
[----:B------:R-:W2:Y:S01]  /*0420*/  LDS R3, [R2+0x780] ;  /* 0x0007800002037984 */ /* 0x000ea20000000800 */
[----:B---3--:R-:W-:-:S03]  /*0430*/  FADD R17, R17, R17 ;  /* 0x0000001111117221 */ /* 0x008fc60000000000 */
[----:B------:R3:W-:Y:S01]  /*0440*/  STS [R2+-0x580], R25 ;  /* 0xfffa801902007388 */ /* 0x0007e20000000800 */
[----:B----4-:R-:W-:-:S03]  /*0450*/  FADD R19, R19, R19 ;  /* 0x0000001313137221 */ /* 0x010fc60000000000 */
[----:B------:R4:W-:Y:S04]  /*0460*/  STS [R2+-0x280], R5 ;  /* 0xfffd800502007388 */ /* 0x0009e80000000800 */
[----:B------:R5:W-:Y:S01]  /*0470*/  STS [R2+-0x480], R29 ;  /* 0xfffb801d02007388 */ /* 0x000be20000000800 */
[----:B---3--:R-:W-:-:S03]  /*0480*/  FADD R25, R4, R4 ;  /* 0x0000000404197221 */ /* 0x008fc60000000000 */
[----:B------:R3:W-:Y:S01]  /*0490*/  STS [R2+-0x300], R27 ;  /* 0xfffd001b02007388 */ /* 0x0007e20000000800 */
[----:B----4-:R-:W-:-:S03]  /*04a0*/  FADD R5, R14, R14 ;  /* 0x0000000e0e057221 */ /* 0x010fc60000000000 */
[----:B------:R4:W-:Y:S01]  /*04b0*/  STS [R2+-0x380], R25 ;  /* 0xfffc801902007388 */ /* 0x0009e20000000800 */
[----:B-----5:R-:W-:Y:S01]  /*04c0*/  FADD R11, R11, R11 ;  /* 0x0000000b0b0b7221 */ /* 0x020fe20000000000 */
[----:B------:R-:W-:Y:S02]  /*04d0*/  FADD R29, R6, R6 ;  /* 0x00000006061d7221 */ /* 0x000fe40000000000 */
[----:B------:R5:W-:Y:S01]  /*04e0*/  STS [R2+-0x180], R7 ;  /* 0xfffe800702007388 */ /* 0x000be20000000800 */
[----:B---3--:R-:W-:-:S03]  /*04f0*/  FADD R27, R12, R12 ;  /* 0x0000000c0c1b7221 */ /* 0x008fc60000000000 */
[----:B------:R3:W-:Y:S01]  /*0500*/  STS [R2+-0x80], R9 ;  /* 0xffff800902007388 */ /* 0x0007e20000000800 */
[----:B0-----:R-:W-:Y:S01]  /*0510*/  FADD R21, R21, R21 ;  /* 0x0000001515157221 */ /* 0x001fe20000000000 */
[----:B----4-:R-:W-:Y:S02]  /*0520*/  FADD R25, R16, R16 ;  /* 0x0000001010197221 */ /* 0x010fe40000000000 */
[----:B------:R0:W-:Y:S01]  /*0530*/  STS [R2+0x80], R13 ;  /* 0x0000800d02007388 */ /* 0x0001e20000000800 */
[----:B-1----:R-:W-:Y:S01]  /*0540*/  FADD R23, R23, R23 ;  /* 0x0000001717177221 */ /* 0x002fe20000000000 */
[----:B-----5:R-:W-:Y:S02]  /*0550*/  FADD R7, R18, R18 ;  /* 0x0000001212077221 */ /* 0x020fe40000000000 */
[----:B------:R1:W-:Y:S01]  /*0560*/  STS [R2+0x100], R5 ;  /* 0x0001000502007388 */ /* 0x0003e20000000800 */
[----:B---3--:R-:W-:Y:S01]  /*0570*/  FADD R9, R20, R20 ;  /* 0x0000001414097221 */ /* 0x008fe20000000000 */
[----:B--2---:R-:W-:-:S02]  /*0580*/  FADD R3, R3, R3 ;  /* 0x0000000303037221 */ /* 0x004fc40000000000 */
[----:B------:R-:W-:Y:S01]  /*0590*/  STS [R2+-0x400], R26 ;  /* 0xfffc001a02007388 */ /* 0x000fe20000000800 */
[----:B0-----:R-:W-:-:S03]  /*05a0*/  FADD R13, R22, R22 ;  /* 0x00000016160d7221 */ /* 0x001fc60000000000 */
[----:B------:R-:W-:Y:S01]  /*05b0*/  STS [R2+-0x200], R29 ;  /* 0xfffe001d02007388 */ /* 0x000fe20000000800 */
[----:B-1----:R-:W-:-:S03]  /*05c0*/  FADD R5, R24, R24 ;  /* 0x0000001818057221 */ /* 0x002fc60000000000 */
[----:B------:R-:W-:Y:S04]  /*05d0*/  STS [R2+-0x100], R8 ;  /* 0xffff000802007388 */ /* 0x000fe80000000800 */
[----:B------:R-:W-:Y:S04]  /*05e0*/  STS [R2], R10 ;  /* 0x0000000a02007388 */ /* 0x000fe80000000800 */
[----:B------:R-:W-:Y:S04]  /*05f0*/  STS [R2+0x180], R15 ;  /* 0x0001800f02007388 */ /* 0x000fe80000000800 */
        /* <DEDUP_REMOVED lines=11> */
[----:B------:R0:W-:Y:S02]  /*06b0*/  STS [R2+0x780], R3 ;  /* 0x0007800302007388 */ /* 0x0001e40000000800 */
[----:B0-----:R-:W-:Y:S01]  /*06c0*/  IADD3 R2, PT, PT, R2, 0x4, RZ ;  /* 0x0000000402027810 */ /* 0x001fe20007ffe0ff */
[----:B------:R-:W-:Y:S06]  /*06d0*/  @P0 BRA `(.L_x_0) ;  /* 0xfffffff800700947 */ /* 0x000fec000383ffff */
[----:B------:R-:W-:Y:S05]  /*06e0*/  EXIT ;  /* 0x000000000000794d */ /* 0x000fea0003800000 */
.L_x_1:
[----:B------:R-:W-:-:S00]  /*06f0*/  BRA `(.L_x_1) ;  /* 0xfffffffc00fc7947 */ /* 0x000fc0000383ffff */
[----:B------:R-:W-:-:S00]  /*0700*/  NOP ;  /* 0x0000000000007918 */ /* 0x000fc00000000000 */
[----:B------:R-:W-:-:S00]  /*0710*/  NOP ;  /* 0x0000000000007918 */ /* 0x000fc00000000000 */
[----:B------:R-:W-:-:S00]  /*0720*/  NOP ;  /* 0x0000000000007918 */ /* 0x000fc00000000000 */
[----:B------:R-:W-:-:S00]  /*0730*/  NOP ;  /* 0x0000000000007918 */ /* 0x000fc00000000000 */
[----:B------:R-:W-:-:S00]  /*0740*/  NOP ;  /* 0x0000000000007918 */ /* 0x000fc00000000000 */
[----:B------:R-:W-:-:S00]  /*0750*/  NOP ;  /* 0x0000000000007918 */ /* 0x000fc00000000000 */
[----:B------:R-:W-:-:S00]  /*0760*/  NOP ;  /* 0x0000000000007918 */ /* 0x000fc00000000000 */
[----:B------:R-:W-:-:S00]  /*0770*/  NOP ;  /* 0x0000000000007918 */ /* 0x000fc00000000000 */
.L_x_4:


//--------------------- .text._Z4doitii           --------------------------
	.section	.text._Z4doitii,"ax",@progbits
	.align	128
        .global         _Z4doitii
        .type           _Z4doitii,@function
        .size           _Z4doitii,(.L_x_5 - _Z4doitii)
        .other          _Z4doitii,@"STO_CUDA_ENTRY STV_DEFAULT"
_Z4doitii:
.text._Z4doitii:
        /* <DEDUP_REMOVED lines=10> */
.L_x_2:
        /* <DEDUP_REMOVED lines=101> */
.L_x_3:
        /* <DEDUP_REMOVED lines=9> */
.L_x_5:


//--------------------- .nv.shared._Z5doit1ii     --------------------------
	.section	.nv.shared._Z5doit1ii,"aw",@nobits
	.sectionflags	@""
	.align	4
.nv.shared._Z5doit1ii:
	.zero		5120


//--------------------- .nv.shared.reserved.0     --------------------------
	.section	.nv.shared.reserved.0,"aw",@nobits
	.weak		__nv_reservedSMEM_offset_0_alias
	.size		__nv_reservedSMEM_offset_0_alias, 0, 64
	.other		__nv_reservedSMEM_offset_0_alias,@"STO_CUDA_RESERVED_SHARED STV_DEFAULT"
__nv_reservedSMEM_offset_0_alias:
	.zero		0
	.zero		64


//--------------------- .nv.shared._Z4doitii      --------------------------
	.section	.nv.shared._Z4doitii,"aw",@nobits
	.sectionflags	@""
	.align	4
.nv.shared._Z4doitii:
	.zero		5120


//--------------------- .nv.constant0._Z5doit1ii  --------------------------
	.section	.nv.constant0._Z5doit1ii,"a",@progbits
	.sectionflags	@""
	.align	4
.nv.constant0._Z5doit1ii:
	.zero		904


//--------------------- .nv.constant0._Z4doitii   --------------------------
	.section	.nv.constant0._Z4doitii,"a",@progbits
	.sectionflags	@""
	.align	4
.nv.constant0._Z4doitii:
	.zero		904


//--------------------- SYMBOLS --------------------------

	.type		.nv.reservedSmem.offset0,@object
	.size		.nv.reservedSmem.offset0,0x4
	.type		.nv.reservedSmem.cap,@object
	.size		.nv.reservedSmem.cap,0x4
